	.headerflags	@"EF_CUDA_TEXMODE_UNIFIED EF_CUDA_64BIT_ADDRESS EF_CUDA_ACCELERATORS EF_CUDA_SM90 EF_CUDA_VIRTUAL_SM(EF_CUDA_SM90)"
	.elftype	@"ET_EXEC"


//--------------------- .nv.info                  --------------------------
	.section	.nv.info,"",@"SHT_CUDA_INFO"
	.align	4


	//----- nvinfo : EIATTR_REGCOUNT
	.align		4
        /*0000*/ 	.byte	0x04, 0x2f
        /*0002*/ 	.short	(.L_3 - .L_2)
	.align		4
.L_2:
        /*0004*/ 	.word	index@(triton_poi_fused__native_batch_norm_legit_no_training_add_constant_pad_nd_relu_2)
        /*0008*/ 	.word	0x00000015


	//----- nvinfo : EIATTR_MIN_STACK_SIZE
	.align		4
.L_3:
        /*000c*/ 	.byte	0x04, 0x12
        /*000e*/ 	.short	(.L_5 - .L_4)
	.align		4
.L_4:
        /*0010*/ 	.word	index@(triton_poi_fused__native_batch_norm_legit_no_training_add_constant_pad_nd_relu_2)
        /*0014*/ 	.word	0x00000000


	//----- nvinfo : EIATTR_FRAME_SIZE
	.align		4
.L_5:
        /*0018*/ 	.byte	0x04, 0x11
        /*001a*/ 	.short	(.L_7 - .L_6)
	.align		4
.L_6:
        /*001c*/ 	.word	index@(triton_poi_fused__native_batch_norm_legit_no_training_add_constant_pad_nd_relu_2)
        /*0020*/ 	.word	0x00000000


	//----- nvinfo : EIATTR_MIN_STACK_SIZE
	.align		4
.L_7:
        /*0024*/ 	.byte	0x04, 0x12
        /*0026*/ 	.short	(.L_9 - .L_8)
	.align		4
.L_8:
        /*0028*/ 	.word	index@(triton_poi_fused__native_batch_norm_legit_no_training_add_constant_pad_nd_relu_2)
        /*002c*/ 	.word	0x00000000
.L_9:


//--------------------- .nv.info.triton_poi_fused__native_batch_norm_legit_no_training_add_constant_pad_nd_relu_2 --------------------------
	.section	.nv.info.triton_poi_fused__native_batch_norm_legit_no_training_add_constant_pad_nd_relu_2,"",@"SHT_CUDA_INFO"
	.sectionflags	@""
	.align	4


	//----- nvinfo : EIATTR_CUDA_API_VERSION
	.align		4
        /*0000*/ 	.byte	0x04, 0x37
        /*0002*/ 	.short	(.L_11 - .L_10)
.L_10:
        /*0004*/ 	.word	0x0000007c


	//----- nvinfo : EIATTR_KPARAM_INFO
	.align		4
.L_11:
        /*0008*/ 	.byte	0x04, 0x17
        /*000a*/ 	.short	(.L_13 - .L_12)
.L_12:
        /*000c*/ 	.word	0x00000000
        /*0010*/ 	.short	0x0007
        /*0012*/ 	.short	0x0038
        /*0014*/ 	.byte	0x00, 0xf0, 0x11, 0x00


	//----- nvinfo : EIATTR_KPARAM_INFO
	.align		4
.L_13:
        /*0018*/ 	.byte	0x04, 0x17
        /*001a*/ 	.short	(.L_15 - .L_14)
.L_14:
        /*001c*/ 	.word	0x00000000
        /*0020*/ 	.short	0x0006
        /*0022*/ 	.short	0x0030
        /*0024*/ 	.byte	0x00, 0xf4, 0x21, 0x00


	//----- nvinfo : EIATTR_KPARAM_INFO
	.align		4
.L_15:
        /*0028*/ 	.byte	0x04, 0x17
        /*002a*/ 	.short	(.L_17 - .L_16)
.L_16:
        /*002c*/ 	.word	0x00000000
        /*0030*/ 	.short	0x0005
        /*0032*/ 	.short	0x0028
        /*0034*/ 	.byte	0x00, 0xf4, 0x21, 0x00


	//----- nvinfo : EIATTR_KPARAM_INFO
	.align		4
.L_17:
        /*0038*/ 	.byte	0x04, 0x17
        /*003a*/ 	.short	(.L_19 - .L_18)
.L_18:
        /*003c*/ 	.word	0x00000000
        /*0040*/ 	.short	0x0004
        /*0042*/ 	.short	0x0020
        /*0044*/ 	.byte	0x00, 0xf4, 0x21, 0x00


	//----- nvinfo : EIATTR_KPARAM_INFO
	.align		4
.L_19:
        /*0048*/ 	.byte	0x04, 0x17
        /*004a*/ 	.short	(.L_21 - .L_20)
.L_20:
        /*004c*/ 	.word	0x00000000
        /*0050*/ 	.short	0x0003
        /*0052*/ 	.short	0x0018
        /*0054*/ 	.byte	0x00, 0xf4, 0x21, 0x00


	//----- nvinfo : EIATTR_KPARAM_INFO
	.align		4
.L_21:
        /*0058*/ 	.byte	0x04, 0x17
        /*005a*/ 	.short	(.L_23 - .L_22)
.L_22:
        /*005c*/ 	.word	0x00000000
        /*0060*/ 	.short	0x0002
        /*0062*/ 	.short	0x0010
        /*0064*/ 	.byte	0x00, 0xf4, 0x21, 0x00


	//----- nvinfo : EIATTR_KPARAM_INFO
	.align		4
.L_23:
        /*0068*/ 	.byte	0x04, 0x17
        /*006a*/ 	.short	(.L_25 - .L_24)
.L_24:
        /*006c*/ 	.word	0x00000000
        /*0070*/ 	.short	0x0001
        /*0072*/ 	.short	0x0008
        /*0074*/ 	.byte	0x00, 0xf4, 0x21, 0x00


	//----- nvinfo : EIATTR_KPARAM_INFO
	.align		4
.L_25:
        /*0078*/ 	.byte	0x04, 0x17
        /*007a*/ 	.short	(.L_27 - .L_26)
.L_26:
        /*007c*/ 	.word	0x00000000
        /*0080*/ 	.short	0x0000
        /*0082*/ 	.short	0x0000
        /*0084*/ 	.byte	0x00, 0xf4, 0x21, 0x00


	//----- nvinfo : EIATTR_SPARSE_MMA_MASK
	.align		4
.L_27:
        /*0088*/ 	.byte	0x03, 0x50
        /*008a*/ 	.short	0x0000


	//----- nvinfo : EIATTR_MAXREG_COUNT
	.align		4
        /*008c*/ 	.byte	0x03, 0x1b
        /*008e*/ 	.short	0x00ff


	//----- nvinfo : EIATTR_EXIT_INSTR_OFFSETS
	.align		4
        /*0090*/ 	.byte	0x04, 0x1c
        /*0092*/ 	.short	(.L_29 - .L_28)


	//   ....[0]....
.L_28:
        /*0094*/ 	.word	0x00000530


	//   ....[1]....
        /*0098*/ 	.word	0x00000550


	//----- nvinfo : EIATTR_REQNTID
	.align		4
.L_29:
        /*009c*/ 	.byte	0x04, 0x10
        /*009e*/ 	.short	(.L_31 - .L_30)
.L_30:
        /*00a0*/ 	.word	0x00000080
        /*00a4*/ 	.word	0x00000001
        /*00a8*/ 	.word	0x00000001


	//----- nvinfo : EIATTR_CBANK_PARAM_SIZE
	.align		4
.L_31:
        /*00ac*/ 	.byte	0x03, 0x19
        /*00ae*/ 	.short	0x003c


	//----- nvinfo : EIATTR_PARAM_CBANK
	.align		4
        /*00b0*/ 	.byte	0x04, 0x0a
        /*00b2*/ 	.short	(.L_33 - .L_32)
	.align		4
.L_32:
        /*00b4*/ 	.word	index@(.nv.constant0.triton_poi_fused__native_batch_norm_legit_no_training_add_constant_pad_nd_relu_2)
        /*00b8*/ 	.short	0x0210
        /*00ba*/ 	.short	0x003c


	//----- nvinfo : EIATTR_SW_WAR
	.align		4
.L_33:
        /*00bc*/ 	.byte	0x04, 0x36
        /*00be*/ 	.short	(.L_35 - .L_34)
.L_34:
        /*00c0*/ 	.word	0x00000008
.L_35:


//--------------------- .nv.callgraph             --------------------------
	.section	.nv.callgraph,"",@"SHT_CUDA_CALLGRAPH"
	.align	4
	.sectionentsize	8
	.align		4
        /*0000*/ 	.word	0x00000000
	.align		4
        /*0004*/ 	.word	0xffffffff
	.align		4
        /*0008*/ 	.word	0x00000000
	.align		4
        /*000c*/ 	.word	0xfffffffe
	.align		4
        /*0010*/ 	.word	0x00000000
	.align		4
        /*0014*/ 	.word	0xfffffffd
	.align		4
        /*0018*/ 	.word	0x00000000
	.align		4
        /*001c*/ 	.word	0xfffffffc


//--------------------- .nv.constant4             --------------------------
	.section	.nv.constant4,"a",@progbits
	.align	8
	.align		8
.nv.constant4:
        /*0000*/ 	.dword	_$_str
	.align		8
        /*0008*/ 	.dword	_$_str_$_2


//--------------------- .text.triton_poi_fused__native_batch_norm_legit_no_training_add_constant_pad_nd_relu_2 --------------------------
	.section	.text.triton_poi_fused__native_batch_norm_legit_no_training_add_constant_pad_nd_relu_2,"ax",@progbits
	.align	128
        .global         triton_poi_fused__native_batch_norm_legit_no_training_add_constant_pad_nd_relu_2
        .type           triton_poi_fused__native_batch_norm_legit_no_training_add_constant_pad_nd_relu_2,@function
        .size           triton_poi_fused__native_batch_norm_legit_no_training_add_constant_pad_nd_relu_2,(.L_x_1 - triton_poi_fused__native_batch_norm_legit_no_training_add_constant_pad_nd_relu_2)
        .other          triton_poi_fused__native_batch_norm_legit_no_training_add_constant_pad_nd_relu_2,@"STO_CUDA_ENTRY STV_DEFAULT"
triton_poi_fused__native_batch_norm_legit_no_training_add_constant_pad_nd_relu_2:
.text.triton_poi_fused__native_batch_norm_legit_no_training_add_constant_pad_nd_relu_2:
[----:B------:R-:W0:Y:S01]  /*0000*/  LDC R1, c[0x0][0x28] ;  /* 0x00000a00ff017b82 */ /* 0x000e220000000800 */
[----:B------:R-:W1:Y:S07]  /*0010*/  S2R R0, SR_TID.X ;  /* 0x0000000000007919 */ /* 0x000e6e0000002100 */
[----:B------:R-:W2:Y:S01]  /*0020*/  LDC.64 R6, c[0x0][0x228] ;  /* 0x00008a00ff067b82 */ /* 0x000ea20000000a00 */
[----:B------:R-:W-:Y:S01]  /*0030*/  ULDC.64 UR4, c[0x0][0x208] ;  /* 0x0000820000047ab9 */ /* 0x000fe20000000a00 */
[----:B------:R-:W-:Y:S01]  /*0040*/  ULDC.64 UR6, c[0x0][0x210] ;  /* 0x0000840000067ab9 */ /* 0x000fe20000000a00 */
[----:B------:R-:W3:Y:S01]  /*0050*/  S2R R3, SR_CTAID.X ;  /* 0x0000000000037919 */ /* 0x000ee20000002500 */
[----:B------:R-:W-:Y:S01]  /*0060*/  ULDC.64 UR8, c[0x0][0x218] ;  /* 0x0000860000087ab9 */ /* 0x000fe20000000a00 */
[----:B-1----:R-:W-:-:S05]  /*0070*/  LOP3.LUT R0, R0, 0x7f, RZ, 0xc0, !PT ;  /* 0x0000007f00007812 */ /* 0x002fca00078ec0ff */
[----:B---3--:R-:W-:-:S04]  /*0080*/  IMAD R0, R3, 0x80, R0 ;  /* 0x0000008003007824 */ /* 0x008fc800078e0200 */
[----:B------:R-:W-:-:S05]  /*0090*/  IMAD.HI R2, R0, 0x2aaaaaab, RZ ;  /* 0x2aaaaaab00027827 */ /* 0x000fca00078e02ff */
[----:B------:R-:W-:-:S05]  /*00a0*/  LEA.HI R3, R2, R2, RZ, 0x1 ;  /* 0x0000000202037211 */ /* 0x000fca00078f08ff */
[----:B------:R-:W-:-:S04]  /*00b0*/  IMAD.HI R2, R3, 0x2aaaaaab, RZ ;  /* 0x2aaaaaab03027827 */ /* 0x000fc800078e02ff */
[----:B------:R-:W-:Y:S01]  /*00c0*/  IMAD R8, R3, -0x6, R0 ;  /* 0xfffffffa03087824 */ /* 0x000fe200078e0200 */
[----:B------:R-:W-:Y:S01]  /*00d0*/  LEA.HI R4, R2, R2, RZ, 0x1 ;  /* 0x0000000202047211 */ /* 0x000fe200078f08ff */
[----:B------:R-:W-:-:S04]  /*00e0*/  IMAD.HI R2, R0, 0x38e38e39, RZ ;  /* 0x38e38e3900027827 */ /* 0x000fc800078e02ff */
[----:B------:R-:W-:Y:S01]  /*00f0*/  IMAD R5, R4, -0x6, R3 ;  /* 0xfffffffa04057824 */ /* 0x000fe200078e0203 */
[----:B------:R-:W-:Y:S01]  /*0100*/  SHF.R.U32.HI R3, RZ, 0x1f, R2 ;  /* 0x0000001fff037819 */ /* 0x000fe20000011602 */
[----:B------:R-:W-:Y:S02]  /*0110*/  VIADD R10, R8, 0xffffffff ;  /* 0xffffffff080a7836 */ /* 0x000fe40000000000 */
[----:B------:R-:W-:Y:S01]  /*0120*/  VIADD R9, R5, 0xffffffff ;  /* 0xffffffff05097836 */ /* 0x000fe20000000000 */
[----:B------:R-:W-:-:S04]  /*0130*/  LEA.HI.SX32 R4, R2, R3, 0x1d ;  /* 0x0000000302047211 */ /* 0x000fc800078feaff */
[----:B------:R-:W-:Y:S02]  /*0140*/  LOP3.LUT R9, R9, R10, RZ, 0xfc, !PT ;  /* 0x0000000a09097212 */ /* 0x000fe400078efcff */
[----:B------:R-:W-:Y:S02]  /*0150*/  LEA.HI R2, R4, R4, RZ, 0x2 ;  /* 0x0000000404027211 */ /* 0x000fe400078f10ff */
[----:B------:R-:W-:Y:S02]  /*0160*/  ISETP.GE.U32.AND P0, PT, R9, 0x4, PT ;  /* 0x000000040900780c */ /* 0x000fe40003f06070 */
[----:B------:R-:W-:Y:S01]  /*0170*/  LOP3.LUT R3, R2, 0xfffffffc, RZ, 0xc0, !PT ;  /* 0xfffffffc02037812 */ /* 0x000fe200078ec0ff */
[----:B------:R-:W-:Y:S01]  /*0180*/  IMAD.MOV.U32 R2, RZ, RZ, RZ ;  /* 0x000000ffff027224 */ /* 0x000fe200078e00ff */
[----:B------:R-:W-:-:S03]  /*0190*/  ISETP.LT.AND P1, PT, R0, 0x240, !P0 ;  /* 0x000002400000780c */ /* 0x000fc60004721270 */
[----:B------:R-:W-:-:S04]  /*01a0*/  IMAD.IADD R3, R4, 0x1, -R3 ;  /* 0x0000000104037824 */ /* 0x000fc800078e0a03 */
[----:B--2---:R-:W-:-:S06]  /*01b0*/  IMAD.WIDE R6, R3, 0x4, R6 ;  /* 0x0000000403067825 */ /* 0x004fcc00078e0206 */
[----:B------:R1:W2:Y:S01]  /*01c0*/  @P1 LDG.E.EL R2, desc[UR4][R6.64] ;  /* 0x0000000406021981 */ /* 0x0002a2000c2e1900 */
[----:B------:R-:W-:Y:S01]  /*01d0*/  IMAD.SHL.U32 R4, R4, 0x10, RZ ;  /* 0x0000001004047824 */ /* 0x000fe200078e00ff */
[----:B------:R-:W-:Y:S01]  /*01e0*/  SHF.R.S32.HI R10, RZ, 0x1f, R8 ;  /* 0x0000001fff0a7819 */ /* 0x000fe20000011408 */
[----:B------:R-:W-:-:S03]  /*01f0*/  IMAD.SHL.U32 R5, R5, 0x4, RZ ;  /* 0x0000000405057824 */ /* 0x000fc600078e00ff */
[--C-:B------:R-:W-:Y:S02]  /*0200*/  SHF.R.S32.HI R9, RZ, 0x1f, R4.reuse ;  /* 0x0000001fff097819 */ /* 0x100fe40000011404 */
[----:B------:R-:W-:Y:S02]  /*0210*/  IADD3 R14, P2, P3, R5, R8, R4 ;  /* 0x00000008050e7210 */ /* 0x000fe40007b5e004 */
[----:B------:R-:W-:Y:S01]  /*0220*/  SHF.R.S32.HI R8, RZ, 0x1f, R5 ;  /* 0x0000001fff087819 */ /* 0x000fe20000011405 */
[----:B-1----:R-:W1:Y:S03]  /*0230*/  LDC.64 R6, c[0x0][0x238] ;  /* 0x00008e00ff067b82 */ /* 0x002e660000000a00 */
[----:B------:R-:W-:-:S04]  /*0240*/  IADD3.X R11, R8, R10, R9, P2, P3 ;  /* 0x0000000a080b7210 */ /* 0x000fc800017e6409 */
[C---:B------:R-:W-:Y:S01]  /*0250*/  SHF.L.U64.HI R11, R14.reuse, 0x2, R11 ;  /* 0x000000020e0b7819 */ /* 0x040fe2000001020b */
[----:B------:R-:W3:Y:S01]  /*0260*/  LDC.64 R4, c[0x0][0x220] ;  /* 0x00008800ff047b82 */ /* 0x000ee20000000a00 */
[----:B------:R-:W-:-:S05]  /*0270*/  IMAD.SHL.U32 R14, R14, 0x4, RZ ;  /* 0x000000040e0e7824 */ /* 0x000fca00078e00ff */
[----:B------:R-:W-:Y:S02]  /*0280*/  IADD3 R12, P2, R14, UR6, RZ ;  /* 0x000000060e0c7c10 */ /* 0x000fe4000ff5e0ff */
[----:B------:R-:W4:Y:S01]  /*0290*/  LDC.64 R8, c[0x0][0x230] ;  /* 0x00008c00ff087b82 */ /* 0x000f220000000a00 */
[----:B------:R-:W-:Y:S02]  /*02a0*/  IADD3 R14, P3, R14, UR8, RZ ;  /* 0x000000080e0e7c10 */ /* 0x000fe4000ff7e0ff */
[----:B------:R-:W-:Y:S02]  /*02b0*/  IADD3.X R13, R11, UR7, RZ, P2, !PT ;  /* 0x000000070b0d7c10 */ /* 0x000fe400097fe4ff */
[----:B------:R-:W-:Y:S02]  /*02c0*/  IADD3.X R15, R11, UR9, RZ, P3, !PT ;  /* 0x000000090b0f7c10 */ /* 0x000fe40009ffe4ff */
[----:B------:R-:W-:Y:S02]  /*02d0*/  CS2R R10, SRZ ;  /* 0x00000000000a7805 */ /* 0x000fe4000001ff00 */
[----:B------:R-:W-:-:S04]  /*02e0*/  CS2R R16, SRZ ;  /* 0x0000000000107805 */ /* 0x000fc8000001ff00 */
[----:B------:R-:W5:Y:S01]  /*02f0*/  @P1 LDG.E R10, desc[UR4][R12.64+-0x14] ;  /* 0xffffec040c0a1981 */ /* 0x000f62000c1e1900 */
[----:B---3--:R-:W-:-:S03]  /*0300*/  IMAD.WIDE R4, R3, 0x4, R4 ;  /* 0x0000000403047825 */ /* 0x008fc600078e0204 */
[----:B------:R-:W3:Y:S04]  /*0310*/  @P1 LDG.E R11, desc[UR4][R14.64+-0x14] ;  /* 0xffffec040e0b1981 */ /* 0x000ee8000c1e1900 */
[----:B------:R1:W3:Y:S01]  /*0320*/  @P1 LDG.E.EL R16, desc[UR4][R4.64] ;  /* 0x0000000404101981 */ /* 0x0002e2000c2e1900 */
[----:B------:R-:W-:Y:S02]  /*0330*/  IMAD.MOV.U32 R18, RZ, RZ, RZ ;  /* 0x000000ffff127224 */ /* 0x000fe400078e00ff */
[----:B----4-:R-:W-:-:S04]  /*0340*/  IMAD.WIDE R8, R3, 0x4, R8 ;  /* 0x0000000403087825 */ /* 0x010fc800078e0208 */
[----:B-1----:R-:W-:Y:S01]  /*0350*/  IMAD.WIDE R6, R3, 0x4, R6 ;  /* 0x0000000403067825 */ /* 0x002fe200078e0206 */
[----:B------:R-:W4:Y:S04]  /*0360*/  @P1 LDG.E.EL R17, desc[UR4][R8.64] ;  /* 0x0000000408111981 */ /* 0x000f28000c2e1900 */
[----:B------:R1:W4:Y:S01]  /*0370*/  @P1 LDG.E.EL R18, desc[UR4][R6.64] ;  /* 0x0000000406121981 */ /* 0x000322000c2e1900 */
[----:B0-----:R-:W-:Y:S01]  /*0380*/  IMAD.MOV.U32 R5, RZ, RZ, 0x3e800000 ;  /* 0x3e800000ff057424 */ /* 0x001fe200078e00ff */
[----:B--2---:R-:W-:-:S05]  /*0390*/  SEL R2, R2, RZ, P1 ;  /* 0x000000ff02027207 */ /* 0x004fca0000800000 */
[----:B------:R-:W-:-:S04]  /*03a0*/  FADD R2, R2, 9.9999997473787516356e-06 ;  /* 0x3727c5ac02027421 */ /* 0x000fc80000000000 */
[----:B------:R0:W2:Y:S02]  /*03b0*/  MUFU.SQRT R12, R2 ;  /* 0x00000002000c7308 */ /* 0x0000a40000002000 */
[----:B0-----:R-:W0:Y:S01]  /*03c0*/  LDC.64 R2, c[0x0][0x240] ;  /* 0x00009000ff027b82 */ /* 0x001e220000000a00 */
[C---:B--2---:R-:W-:Y:S02]  /*03d0*/  FSETP.GT.AND P2, PT, R12.reuse, 8.50705917302346158658e+37, PT ;  /* 0x7e8000000c00780b */ /* 0x044fe40003f44000 */
[----:B------:R-:W-:Y:S02]  /*03e0*/  FSETP.GEU.AND P3, PT, R12, 1.175494350822287508e-38, PT ;  /* 0x008000000c00780b */ /* 0x000fe40003f6e000 */
[----:B------:R-:W-:-:S09]  /*03f0*/  FSEL R5, R5, 1, P2 ;  /* 0x3f80000005057808 */ /* 0x000fd20001000000 */
[----:B------:R-:W-:Y:S01]  /*0400*/  @P2 FMUL R12, R12, 0.25 ;  /* 0x3e8000000c0c2820 */ /* 0x000fe20000400000 */
[----:B------:R-:W-:Y:S01]  /*0410*/  ISETP.GE.AND P2, PT, R0, 0x240, PT ;  /* 0x000002400000780c */ /* 0x000fe20003f46270 */
[----:B------:R-:W-:Y:S01]  /*0420*/  @!P3 FMUL R5, R5, 16777216 ;  /* 0x4b8000000505b820 */ /* 0x000fe20000400000 */
[----:B-----5:R-:W-:Y:S01]  /*0430*/  SEL R4, R10, RZ, P1 ;  /* 0x000000ff0a047207 */ /* 0x020fe20000800000 */
[----:B------:R-:W-:Y:S01]  /*0440*/  @!P3 FMUL R12, R12, 16777216 ;  /* 0x4b8000000c0cb820 */ /* 0x000fe20000400000 */
[----:B0-----:R-:W-:Y:S01]  /*0450*/  IMAD.WIDE R2, R0, 0x4, R2 ;  /* 0x0000000400027825 */ /* 0x001fe200078e0202 */
[----:B---3--:R-:W-:-:S04]  /*0460*/  SEL R11, R11, RZ, P1 ;  /* 0x000000ff0b0b7207 */ /* 0x008fc80000800000 */
[----:B------:R-:W0:Y:S01]  /*0470*/  MUFU.RCP R12, R12 ;  /* 0x0000000c000c7308 */ /* 0x000e220000001000 */
[----:B-1----:R-:W-:Y:S01]  /*0480*/  SEL R7, R16, RZ, P1 ;  /* 0x000000ff10077207 */ /* 0x002fe20000800000 */
[----:B------:R-:W-:-:S04]  /*0490*/  FADD R4, R4, R11 ;  /* 0x0000000b04047221 */ /* 0x000fc80000000000 */
[----:B------:R-:W-:Y:S01]  /*04a0*/  FADD R4, -R7, R4 ;  /* 0x0000000407047221 */ /* 0x000fe20000000100 */
[----:B----4-:R-:W-:Y:S02]  /*04b0*/  SEL R17, R17, RZ, P1 ;  /* 0x000000ff11117207 */ /* 0x010fe40000800000 */
[----:B------:R-:W-:Y:S01]  /*04c0*/  SEL R18, R18, RZ, P1 ;  /* 0x000000ff12127207 */ /* 0x000fe20000800000 */
[----:B0-----:R-:W-:-:S04]  /*04d0*/  FMUL R5, R12, R5 ;  /* 0x000000050c057220 */ /* 0x001fc80000400000 */
[----:B------:R-:W-:-:S04]  /*04e0*/  FMUL R5, R4, R5 ;  /* 0x0000000504057220 */ /* 0x000fc80000400000 */
[----:B------:R-:W-:-:S05]  /*04f0*/  FFMA R18, R5, R17, R18 ;  /* 0x0000001105127223 */ /* 0x000fca0000000012 */
[----:B------:R-:W-:-:S04]  /*0500*/  FSETP.GEU.AND P1, PT, R18, RZ, PT ;  /* 0x000000ff1200720b */ /* 0x000fc80003f2e000 */
[----:B------:R-:W-:-:S04]  /*0510*/  FSEL R18, R18, RZ, P1 ;  /* 0x000000ff12127208 */ /* 0x000fc80000800000 */
[----:B------:R-:W-:Y:S01]  /*0520*/  SEL R5, R18, RZ, !P0 ;  /* 0x000000ff12057207 */ /* 0x000fe20004000000 */
[----:B------:R-:W-:Y:S06]  /*0530*/  @P2 EXIT ;  /* 0x000000000000294d */ /* 0x000fec0003800000 */
[----:B------:R-:W-:Y:S01]  /*0540*/  STG.E desc[UR4][R2.64], R5 ;  /* 0x0000000502007986 */ /* 0x000fe2000c101904 */
[----:B------:R-:W-:Y:S05]  /*0550*/  EXIT ;  /* 0x000000000000794d */ /* 0x000fea0003800000 */
.L_x_0:
[----:B------:R-:W-:-:S00]  /*0560*/  BRA `(.L_x_0) ;  /* 0xfffffffc00fc7947 */ /* 0x000fc0000383ffff */
[----:B------:R-:W-:-:S00]  /*0570*/  NOP ;  /* 0x0000000000007918 */ /* 0x000fc00000000000 */
        /* <DEDUP_REMOVED lines=8> */
.L_x_1:


//--------------------- .nv.global.init           --------------------------
	.section	.nv.global.init,"aw",@progbits
.nv.global.init:
	.type		_$_str,@object
	.size		_$_str,(_$_str_$_2 - _$_str)
_$_str:
        /*0000*/ 	.byte	0x5f, 0x5f, 0x43, 0x55, 0x44, 0x41, 0x5f, 0x46, 0x54, 0x5a, 0x00
	.type		_$_str_$_2,@object
	.size		_$_str_$_2,(.L_1 - _$_str_$_2)
_$_str_$_2:
        /*000b*/ 	.byte	0x5f, 0x5f, 0x43, 0x55, 0x44, 0x41, 0x5f, 0x50, 0x52, 0x45, 0x43, 0x5f, 0x53, 0x51, 0x52, 0x54
        /*001b*/ 	.byte	0x00
.L_1:


//--------------------- .nv.constant0.triton_poi_fused__native_batch_norm_legit_no_training_add_constant_pad_nd_relu_2 --------------------------
	.section	.nv.constant0.triton_poi_fused__native_batch_norm_legit_no_training_add_constant_pad_nd_relu_2,"a",@progbits
	.sectionflags	@""
	.align	4
.nv.constant0.triton_poi_fused__native_batch_norm_legit_no_training_add_constant_pad_nd_relu_2:
	.zero		588
